//
// Generated by NVIDIA NVVM Compiler
//
// Compiler Build ID: CL-36424714
// Cuda compilation tools, release 13.0, V13.0.88
// Based on NVVM 20.0.0
//

.version 9.0
.target sm_100
.address_size 64

	// .globl	_Z19my_divergent_kernelPiS_S_

.visible .entry _Z19my_divergent_kernelPiS_S_(
	.param .u64 .ptr .align 1 _Z19my_divergent_kernelPiS_S__param_0,
	.param .u64 .ptr .align 1 _Z19my_divergent_kernelPiS_S__param_1,
	.param .u64 .ptr .align 1 _Z19my_divergent_kernelPiS_S__param_2
)
{
	.reg .pred 	%p<3>;
	.reg .b32 	%r<7>;
	.reg .b64 	%rd<7>;

	ld.param.u64 	%rd3, [_Z19my_divergent_kernelPiS_S__param_0];
	ld.param.u64 	%rd4, [_Z19my_divergent_kernelPiS_S__param_1];
	ld.param.u64 	%rd5, [_Z19my_divergent_kernelPiS_S__param_2];
	cvta.to.global.u64 	%rd1, %rd5;
	cvta.to.global.u64 	%rd2, %rd4;
	cvta.to.global.u64 	%rd6, %rd3;
	ld.global.u32 	%r1, [%rd6];
	ld.global.u32 	%r6, [%rd2];
	setp.eq.s32 	%p1, %r1, %r6;
	@%p1 bra 	$L__BB0_2;
	ld.global.u32 	%r5, [%rd1];
	setp.ne.s32 	%p2, %r1, %r5;
	@%p2 bra 	$L__BB0_3;
$L__BB0_2:
	// begin inline asm
	trap;
	// end inline asm
	ld.global.u32 	%r6, [%rd2];
$L__BB0_3:
	st.global.u32 	[%rd1], %r6;
	ret;

}
	// .globl	_Z23my_non_divergent_kernelPiS_S_
.visible .entry _Z23my_non_divergent_kernelPiS_S_(
	.param .u64 .ptr .align 1 _Z23my_non_divergent_kernelPiS_S__param_0,
	.param .u64 .ptr .align 1 _Z23my_non_divergent_kernelPiS_S__param_1,
	.param .u64 .ptr .align 1 _Z23my_non_divergent_kernelPiS_S__param_2
)
{
	.reg .pred 	%p<3>;
	.reg .b32 	%r<7>;
	.reg .b64 	%rd<7>;

	ld.param.u64 	%rd3, [_Z23my_non_divergent_kernelPiS_S__param_0];
	ld.param.u64 	%rd4, [_Z23my_non_divergent_kernelPiS_S__param_1];
	ld.param.u64 	%rd5, [_Z23my_non_divergent_kernelPiS_S__param_2];
	cvta.to.global.u64 	%rd1, %rd5;
	cvta.to.global.u64 	%rd2, %rd4;
	cvta.to.global.u64 	%rd6, %rd3;
	ld.global.u32 	%r1, [%rd6];
	ld.global.u32 	%r6, [%rd2];
	setp.eq.s32 	%p1, %r1, %r6;
	@%p1 bra 	$L__BB1_2;
	ld.global.u32 	%r5, [%rd1];
	setp.ne.s32 	%p2, %r1, %r5;
	@%p2 bra 	$L__BB1_3;
$L__BB1_2:
	// begin inline asm
	trap;
	// end inline asm
	ld.global.u32 	%r6, [%rd2];
$L__BB1_3:
	st.global.u32 	[%rd1], %r6;
	ret;

}


// ===== COMPILED SASS (sm_100) =====

	.target	sm_100

	.elftype	@"ET_EXEC"


//--------------------- .note.nv.tkinfo           --------------------------
	.section	.note.nv.tkinfo,"",@"SHT_NOTE"
	.sectionflags	@"SHF_NOTE_NV_TKINFO"
	.tkinfo
        /*0018*/ 	.word	0x00000002
        /*0030*/ 	.string	""
        /*0030*/ 	.string	"ptxas"
        /*0030*/ 	.string	"Cuda compilation tools, release 13.0, V13.0.88"
        /*0030*/ 	.string	"Build cuda_13.0.r13.0/compiler.36424714_0"
        /*0030*/ 	.string	"-arch sm_100 -m 64 "



//--------------------- .note.nv.cuinfo           --------------------------
	.section	.note.nv.cuinfo,"",@"SHT_NOTE"
	.sectionflags	@"SHF_NOTE_NV_CUINFO"
        /*0018*/ 	.short	0x0002
        /*001a*/ 	.short	0x0064
        /*001c*/ 	.short	0x0082
	.zero		2


//--------------------- .nv.info                  --------------------------
	.section	.nv.info,"",@"SHT_CUDA_INFO"
	.align	4


	//----- nvinfo : EIATTR_REGCOUNT
	.align		4
        /*0000*/ 	.byte	0x04, 0x2f
        /*0002*/ 	.short	(.L_1 - .L_0)
	.align		4
.L_0:
        /*0004*/ 	.word	index@(_Z19my_divergent_kernelPiS_S_)
        /*0008*/ 	.word	0x0000000a


	//----- nvinfo : EIATTR_FRAME_SIZE
	.align		4
.L_1:
        /*000c*/ 	.byte	0x04, 0x11
        /*000e*/ 	.short	(.L_3 - .L_2)
	.align		4
.L_2:
        /*0010*/ 	.word	index@(_Z19my_divergent_kernelPiS_S_)
        /*0014*/ 	.word	0x00000000


	//----- nvinfo : EIATTR_REGCOUNT
	.align		4
.L_3:
        /*0018*/ 	.byte	0x04, 0x2f
        /*001a*/ 	.short	(.L_5 - .L_4)
	.align		4
.L_4:
        /*001c*/ 	.word	index@(_Z23my_non_divergent_kernelPiS_S_)
        /*0020*/ 	.word	0x0000000a


	//----- nvinfo : EIATTR_FRAME_SIZE
	.align		4
.L_5:
        /*0024*/ 	.byte	0x04, 0x11
        /*0026*/ 	.short	(.L_7 - .L_6)
	.align		4
.L_6:
        /*0028*/ 	.word	index@(_Z23my_non_divergent_kernelPiS_S_)
        /*002c*/ 	.word	0x00000000


	//----- nvinfo : EIATTR_MIN_STACK_SIZE
	.align		4
.L_7:
        /*0030*/ 	.byte	0x04, 0x12
        /*0032*/ 	.short	(.L_9 - .L_8)
	.align		4
.L_8:
        /*0034*/ 	.word	index@(_Z23my_non_divergent_kernelPiS_S_)
        /*0038*/ 	.word	0x00000000


	//----- nvinfo : EIATTR_MIN_STACK_SIZE
	.align		4
.L_9:
        /*003c*/ 	.byte	0x04, 0x12
        /*003e*/ 	.short	(.L_11 - .L_10)
	.align		4
.L_10:
        /*0040*/ 	.word	index@(_Z19my_divergent_kernelPiS_S_)
        /*0044*/ 	.word	0x00000000
.L_11:


//--------------------- .nv.compat                --------------------------
	.section	.nv.compat,"",@"SHT_CUDA_COMPAT_INFO"
	.align	4
        /*0000*/ 	.byte	0x02, 0x09, 0x00, 0x00, 0x02, 0x02, 0x01, 0x00, 0x02, 0x05, 0x05, 0x00, 0x03, 0x07, 0x01, 0x01
        /*0010*/ 	.byte	0x02, 0x03, 0x00, 0x00, 0x02, 0x06, 0x01, 0x00, 0x04, 0x0b, 0x08, 0x00, 0x09, 0x00, 0x00, 0x00
        /*0020*/ 	.byte	0x00, 0x00, 0x00, 0x00


//--------------------- .nv.info._Z23my_non_divergent_kernelPiS_S_ --------------------------
	.section	.nv.info._Z23my_non_divergent_kernelPiS_S_,"",@"SHT_CUDA_INFO"
	.sectionflags	@""
	.align	4


	//----- nvinfo : EIATTR_CUDA_API_VERSION
	.align		4
        /*0000*/ 	.byte	0x04, 0x37
        /*0002*/ 	.short	(.L_13 - .L_12)
.L_12:
        /*0004*/ 	.word	0x00000082


	//----- nvinfo : EIATTR_KPARAM_INFO
	.align		4
.L_13:
        /*0008*/ 	.byte	0x04, 0x17
        /*000a*/ 	.short	(.L_15 - .L_14)
.L_14:
        /*000c*/ 	.word	0x00000000
        /*0010*/ 	.short	0x0002
        /*0012*/ 	.short	0x0010
        /*0014*/ 	.byte	0x00, 0xf5, 0x21, 0x00


	//----- nvinfo : EIATTR_KPARAM_INFO
	.align		4
.L_15:
        /*0018*/ 	.byte	0x04, 0x17
        /*001a*/ 	.short	(.L_17 - .L_16)
.L_16:
        /*001c*/ 	.word	0x00000000
        /*0020*/ 	.short	0x0001
        /*0022*/ 	.short	0x0008
        /*0024*/ 	.byte	0x00, 0xf5, 0x21, 0x00


	//----- nvinfo : EIATTR_KPARAM_INFO
	.align		4
.L_17:
        /*0028*/ 	.byte	0x04, 0x17
        /*002a*/ 	.short	(.L_19 - .L_18)
.L_18:
        /*002c*/ 	.word	0x00000000
        /*0030*/ 	.short	0x0000
        /*0032*/ 	.short	0x0000
        /*0034*/ 	.byte	0x00, 0xf5, 0x21, 0x00


	//----- nvinfo : EIATTR_SPARSE_MMA_MASK
	.align		4
.L_19:
        /*0038*/ 	.byte	0x03, 0x50
        /*003a*/ 	.short	0x0000


	//----- nvinfo : EIATTR_MAXREG_COUNT
	.align		4
        /*003c*/ 	.byte	0x03, 0x1b
        /*003e*/ 	.short	0x00ff


	//----- nvinfo : EIATTR_MERCURY_ISA_VERSION
	.align		4
        /*0040*/ 	.byte	0x03, 0x5f
        /*0042*/ 	.short	0x0101


	//----- nvinfo : EIATTR_VRC_CTA_INIT_COUNT
	.align		4
        /*0044*/ 	.byte	0x02, 0x4a
	.zero		1
	.zero		1


	//----- nvinfo : EIATTR_EXIT_INSTR_OFFSETS
	.align		4
        /*0048*/ 	.byte	0x04, 0x1c
        /*004a*/ 	.short	(.L_21 - .L_20)


	//   ....[0]....
.L_20:
        /*004c*/ 	.word	0x000000e0


	//----- nvinfo : EIATTR_CBANK_PARAM_SIZE
	.align		4
.L_21:
        /*0050*/ 	.byte	0x03, 0x19
        /*0052*/ 	.short	0x0018


	//----- nvinfo : EIATTR_PARAM_CBANK
	.align		4
        /*0054*/ 	.byte	0x04, 0x0a
        /*0056*/ 	.short	(.L_23 - .L_22)
	.align		4
.L_22:
        /*0058*/ 	.word	index@(.nv.constant0._Z23my_non_divergent_kernelPiS_S_)
        /*005c*/ 	.short	0x0380
        /*005e*/ 	.short	0x0018


	//----- nvinfo : EIATTR_SW_WAR
	.align		4
.L_23:
        /*0060*/ 	.byte	0x04, 0x36
        /*0062*/ 	.short	(.L_25 - .L_24)
.L_24:
        /*0064*/ 	.word	0x00000008
.L_25:


//--------------------- .nv.info._Z19my_divergent_kernelPiS_S_ --------------------------
	.section	.nv.info._Z19my_divergent_kernelPiS_S_,"",@"SHT_CUDA_INFO"
	.sectionflags	@""
	.align	4


	//----- nvinfo : EIATTR_CUDA_API_VERSION
	.align		4
        /*0000*/ 	.byte	0x04, 0x37
        /*0002*/ 	.short	(.L_27 - .L_26)
.L_26:
        /*0004*/ 	.word	0x00000082


	//----- nvinfo : EIATTR_KPARAM_INFO
	.align		4
.L_27:
        /*0008*/ 	.byte	0x04, 0x17
        /*000a*/ 	.short	(.L_29 - .L_28)
.L_28:
        /*000c*/ 	.word	0x00000000
        /*0010*/ 	.short	0x0002
        /*0012*/ 	.short	0x0010
        /*0014*/ 	.byte	0x00, 0xf5, 0x21, 0x00


	//----- nvinfo : EIATTR_KPARAM_INFO
	.align		4
.L_29:
        /*0018*/ 	.byte	0x04, 0x17
        /*001a*/ 	.short	(.L_31 - .L_30)
.L_30:
        /*001c*/ 	.word	0x00000000
        /*0020*/ 	.short	0x0001
        /*0022*/ 	.short	0x0008
        /*0024*/ 	.byte	0x00, 0xf5, 0x21, 0x00


	//----- nvinfo : EIATTR_KPARAM_INFO
	.align		4
.L_31:
        /*0028*/ 	.byte	0x04, 0x17
        /*002a*/ 	.short	(.L_33 - .L_32)
.L_32:
        /*002c*/ 	.word	0x00000000
        /*0030*/ 	.short	0x0000
        /*0032*/ 	.short	0x0000
        /*0034*/ 	.byte	0x00, 0xf5, 0x21, 0x00


	//----- nvinfo : EIATTR_SPARSE_MMA_MASK
	.align		4
.L_33:
        /*0038*/ 	.byte	0x03, 0x50
        /*003a*/ 	.short	0x0000


	//----- nvinfo : EIATTR_MAXREG_COUNT
	.align		4
        /*003c*/ 	.byte	0x03, 0x1b
        /*003e*/ 	.short	0x00ff


	//----- nvinfo : EIATTR_MERCURY_ISA_VERSION
	.align		4
        /*0040*/ 	.byte	0x03, 0x5f
        /*0042*/ 	.short	0x0101


	//----- nvinfo : EIATTR_VRC_CTA_INIT_COUNT
	.align		4
        /*0044*/ 	.byte	0x02, 0x4a
	.zero		1
	.zero		1


	//----- nvinfo : EIATTR_EXIT_INSTR_OFFSETS
	.align		4
        /*0048*/ 	.byte	0x04, 0x1c
        /*004a*/ 	.short	(.L_35 - .L_34)


	//   ....[0]....
.L_34:
        /*004c*/ 	.word	0x000000e0


	//----- nvinfo : EIATTR_CBANK_PARAM_SIZE
	.align		4
.L_35:
        /*0050*/ 	.byte	0x03, 0x19
        /*0052*/ 	.short	0x0018


	//----- nvinfo : EIATTR_PARAM_CBANK
	.align		4
        /*0054*/ 	.byte	0x04, 0x0a
        /*0056*/ 	.short	(.L_37 - .L_36)
	.align		4
.L_36:
        /*0058*/ 	.word	index@(.nv.constant0._Z19my_divergent_kernelPiS_S_)
        /*005c*/ 	.short	0x0380
        /*005e*/ 	.short	0x0018


	//----- nvinfo : EIATTR_SW_WAR
	.align		4
.L_37:
        /*0060*/ 	.byte	0x04, 0x36
        /*0062*/ 	.short	(.L_39 - .L_38)
.L_38:
        /*0064*/ 	.word	0x00000008
.L_39:


//--------------------- .nv.callgraph             --------------------------
	.section	.nv.callgraph,"",@"SHT_CUDA_CALLGRAPH"
	.align	4
	.sectionentsize	8
	.align		4
        /*0000*/ 	.word	0x00000000
	.align		4
        /*0004*/ 	.word	0xffffffff
	.align		4
        /*0008*/ 	.word	0x00000000
	.align		4
        /*000c*/ 	.word	0xfffffffe
	.align		4
        /*0010*/ 	.word	0x00000000
	.align		4
        /*0014*/ 	.word	0xfffffffd
	.align		4
        /*0018*/ 	.word	0x00000000
	.align		4
        /*001c*/ 	.word	0xfffffffc


//--------------------- .text._Z23my_non_divergent_kernelPiS_S_ --------------------------
	.section	.text._Z23my_non_divergent_kernelPiS_S_,"ax",@progbits
	.align	128
        .global         _Z23my_non_divergent_kernelPiS_S_
        .type           _Z23my_non_divergent_kernelPiS_S_,@function
        .size           _Z23my_non_divergent_kernelPiS_S_,(.L_x_6 - _Z23my_non_divergent_kernelPiS_S_)
        .other          _Z23my_non_divergent_kernelPiS_S_,@"STO_CUDA_ENTRY STV_DEFAULT"
_Z23my_non_divergent_kernelPiS_S_:
.text._Z23my_non_divergent_kernelPiS_S_:
[----:B------:R-:W-:Y:S08]  /*0000*/  LDC R1, c[0x0][0x37c] ;  /* 0x0000df00ff017b82 */ /* 0x000ff00000000800 */
[----:B------:R-:W0:Y:S01]  /*0010*/  LDC.64 R2, c[0x0][0x380] ;  /* 0x0000e000ff027b82 */ /* 0x000e220000000a00 */
[----:B------:R-:W0:Y:S07]  /*0020*/  LDCU.64 UR4, c[0x0][0x358] ;  /* 0x00006b00ff0477ac */ /* 0x000e2e0008000a00 */
[----:B------:R-:W1:Y:S01]  /*0030*/  LDC.64 R4, c[0x0][0x388] ;  /* 0x0000e200ff047b82 */ /* 0x000e620000000a00 */
[----:B0-----:R-:W2:Y:S04]  /*0040*/  LDG.E R0, desc[UR4][R2.64] ;  /* 0x0000000402007981 */ /* 0x001ea8000c1e1900 */
[----:B-1----:R-:W2:Y:S02]  /*0050*/  LDG.E R5, desc[UR4][R4.64] ;  /* 0x0000000404057981 */ /* 0x002ea4000c1e1900 */
[----:B--2---:R-:W-:-:S13]  /*0060*/  ISETP.NE.AND P0, PT, R0, R5, PT ;  /* 0x000000050000720c */ /* 0x004fda0003f05270 */
[----:B------:R-:W-:Y:S05]  /*0070*/  @!P0 BRA `(.L_x_0) ;  /* 0x0000000000108947 */ /* 0x000fea0003800000 */
[----:B------:R-:W0:Y:S02]  /*0080*/  LDC.64 R2, c[0x0][0x390] ;  /* 0x0000e400ff027b82 */ /* 0x000e240000000a00 */
[----:B0-----:R-:W2:Y:S02]  /*0090*/  LDG.E R7, desc[UR4][R2.64] ;  /* 0x0000000402077981 */ /* 0x001ea4000c1e1900 */
[----:B--2---:R-:W-:-:S13]  /*00a0*/  ISETP.NE.AND P0, PT, R0, R7, PT ;  /* 0x000000070000720c */ /* 0x004fda0003f05270 */
[----:B------:R-:W-:Y:S05]  /*00b0*/  @P0 BRA `(.L_x_1) ;  /* 0x0000000000040947 */ /* 0x000fea0003800000 */
.L_x_0:
[----:B------:R-:W-:Y:S05]  /*00c0*/  BPT.TRAP 0x1 ;  /* 0x000000040000795c */ /* 0x000fea0000300000 */
.L_x_1:
[----:B------:R-:W-:Y:S01]  /*00d0*/  STG.E desc[UR4][R2.64], R5 ;  /* 0x0000000502007986 */ /* 0x000fe2000c101904 */
[----:B------:R-:W-:Y:S05]  /*00e0*/  EXIT ;  /* 0x000000000000794d */ /* 0x000fea0003800000 */
.L_x_2:
[----:B------:R-:W-:-:S00]  /*00f0*/  BRA `(.L_x_2) ;  /* 0xfffffffc00fc7947 */ /* 0x000fc0000383ffff */
[----:B------:R-:W-:-:S00]  /*0100*/  NOP ;  /* 0x0000000000007918 */ /* 0x000fc00000000000 */
[----:B------:R-:W-:-:S00]  /*0110*/  NOP ;  /* 0x0000000000007918 */ /* 0x000fc00000000000 */
[----:B------:R-:W-:-:S00]  /*0120*/  NOP ;  /* 0x0000000000007918 */ /* 0x000fc00000000000 */
[----:B------:R-:W-:-:S00]  /*0130*/  NOP ;  /* 0x0000000000007918 */ /* 0x000fc00000000000 */
[----:B------:R-:W-:-:S00]  /*0140*/  NOP ;  /* 0x0000000000007918 */ /* 0x000fc00000000000 */
[----:B------:R-:W-:-:S00]  /*0150*/  NOP ;  /* 0x0000000000007918 */ /* 0x000fc00000000000 */
[----:B------:R-:W-:-:S00]  /*0160*/  NOP ;  /* 0x0000000000007918 */ /* 0x000fc00000000000 */
[----:B------:R-:W-:-:S00]  /*0170*/  NOP ;  /* 0x0000000000007918 */ /* 0x000fc00000000000 */
.L_x_6:


//--------------------- .text._Z19my_divergent_kernelPiS_S_ --------------------------
	.section	.text._Z19my_divergent_kernelPiS_S_,"ax",@progbits
	.align	128
        .global         _Z19my_divergent_kernelPiS_S_
        .type           _Z19my_divergent_kernelPiS_S_,@function
        .size           _Z19my_divergent_kernelPiS_S_,(.L_x_7 - _Z19my_divergent_kernelPiS_S_)
        .other          _Z19my_divergent_kernelPiS_S_,@"STO_CUDA_ENTRY STV_DEFAULT"
_Z19my_divergent_kernelPiS_S_:
.text._Z19my_divergent_kernelPiS_S_:
        /* <DEDUP_REMOVED lines=12> */
.L_x_3:
[----:B------:R-:W-:Y:S05]  /*00c0*/  BPT.TRAP 0x1 ;  /* 0x000000040000795c */ /* 0x000fea0000300000 */
.L_x_4:
[----:B------:R-:W-:Y:S01]  /*00d0*/  STG.E desc[UR4][R2.64], R5 ;  /* 0x0000000502007986 */ /* 0x000fe2000c101904 */
[----:B------:R-:W-:Y:S05]  /*00e0*/  EXIT ;  /* 0x000000000000794d */ /* 0x000fea0003800000 */
.L_x_5:
        /* <DEDUP_REMOVED lines=9> */
.L_x_7:


//--------------------- .nv.shared.reserved.0     --------------------------
	.section	.nv.shared.reserved.0,"aw",@nobits
	.weak		__nv_reservedSMEM_offset_0_alias
	.size		__nv_reservedSMEM_offset_0_alias, 0, 64
	.other		__nv_reservedSMEM_offset_0_alias,@"STO_CUDA_RESERVED_SHARED STV_DEFAULT"
__nv_reservedSMEM_offset_0_alias:
	.zero		0
	.zero		64


//--------------------- .nv.constant0._Z23my_non_divergent_kernelPiS_S_ --------------------------
	.section	.nv.constant0._Z23my_non_divergent_kernelPiS_S_,"a",@progbits
	.sectionflags	@""
	.align	4
.nv.constant0._Z23my_non_divergent_kernelPiS_S_:
	.zero		920


//--------------------- .nv.constant0._Z19my_divergent_kernelPiS_S_ --------------------------
	.section	.nv.constant0._Z19my_divergent_kernelPiS_S_,"a",@progbits
	.sectionflags	@""
	.align	4
.nv.constant0._Z19my_divergent_kernelPiS_S_:
	.zero		920


//--------------------- SYMBOLS --------------------------

	.type		.nv.reservedSmem.offset0,@object
	.size		.nv.reservedSmem.offset0,0x4
